.version 6.5
.target sm_30
.address_size 64

.visible .entry bfi(
	.param .u64 input,
	.param .u64 output
)
{
	.reg .u64 	    in_addr;
    .reg .u64 	    out_addr;
    .reg .u32       temp<4>;

	ld.param.u64 	in_addr, [input];
    ld.param.u64 	out_addr, [output];

    ld.u32          temp0, [in_addr];
	ld.u32          temp1, [in_addr+4];
	ld.u32          temp2, [in_addr+8];
	ld.u32          temp3, [in_addr+12];
	bfi.b32  		temp0, temp0, temp1, temp2, temp3;
    st.u32          [out_addr], temp0;
	ret;
}


// ===== COMPILED SASS (sm_100) =====

	.target	sm_100

	.elftype	@"ET_EXEC"


//--------------------- .note.nv.tkinfo           --------------------------
	.section	.note.nv.tkinfo,"",@"SHT_NOTE"
	.sectionflags	@"SHF_NOTE_NV_TKINFO"
	.tkinfo
        /*0018*/ 	.word	0x00000002
        /*0030*/ 	.string	""
        /*0030*/ 	.string	"ptxas"
        /*0030*/ 	.string	"Cuda compilation tools, release 13.0, V13.0.88"
        /*0030*/ 	.string	"Build cuda_13.0.r13.0/compiler.36424714_0"
        /*0030*/ 	.string	"-arch sm_100 "



//--------------------- .note.nv.cuinfo           --------------------------
	.section	.note.nv.cuinfo,"",@"SHT_NOTE"
	.sectionflags	@"SHF_NOTE_NV_CUINFO"
        /*0018*/ 	.short	0x0002
        /*001a*/ 	.short	0x001e
        /*001c*/ 	.short	0x0082
	.zero		2


//--------------------- .nv.info                  --------------------------
	.section	.nv.info,"",@"SHT_CUDA_INFO"
	.align	4


	//----- nvinfo : EIATTR_REGCOUNT
	.align		4
        /*0000*/ 	.byte	0x04, 0x2f
        /*0002*/ 	.short	(.L_1 - .L_0)
	.align		4
.L_0:
        /*0004*/ 	.word	index@(bfi)
        /*0008*/ 	.word	0x0000000c


	//----- nvinfo : EIATTR_FRAME_SIZE
	.align		4
.L_1:
        /*000c*/ 	.byte	0x04, 0x11
        /*000e*/ 	.short	(.L_3 - .L_2)
	.align		4
.L_2:
        /*0010*/ 	.word	index@(bfi)
        /*0014*/ 	.word	0x00000000


	//----- nvinfo : EIATTR_MIN_STACK_SIZE
	.align		4
.L_3:
        /*0018*/ 	.byte	0x04, 0x12
        /*001a*/ 	.short	(.L_5 - .L_4)
	.align		4
.L_4:
        /*001c*/ 	.word	index@(bfi)
        /*0020*/ 	.word	0x00000000
.L_5:


//--------------------- .nv.compat                --------------------------
	.section	.nv.compat,"",@"SHT_CUDA_COMPAT_INFO"
	.align	4
        /*0000*/ 	.byte	0x02, 0x09, 0x00, 0x00, 0x02, 0x02, 0x01, 0x00, 0x02, 0x05, 0x05, 0x00, 0x03, 0x07, 0x01, 0x01
        /*0010*/ 	.byte	0x02, 0x03, 0x00, 0x00, 0x02, 0x06, 0x01, 0x00, 0x04, 0x0b, 0x08, 0x00, 0x09, 0x00, 0x00, 0x00
        /*0020*/ 	.byte	0x00, 0x00, 0x00, 0x00


//--------------------- .nv.info.bfi              --------------------------
	.section	.nv.info.bfi,"",@"SHT_CUDA_INFO"
	.sectionflags	@""
	.align	4


	//----- nvinfo : EIATTR_CUDA_API_VERSION
	.align		4
        /*0000*/ 	.byte	0x04, 0x37
        /*0002*/ 	.short	(.L_7 - .L_6)
.L_6:
        /*0004*/ 	.word	0x00000082


	//----- nvinfo : EIATTR_KPARAM_INFO
	.align		4
.L_7:
        /*0008*/ 	.byte	0x04, 0x17
        /*000a*/ 	.short	(.L_9 - .L_8)
.L_8:
        /*000c*/ 	.word	0x00000000
        /*0010*/ 	.short	0x0001
        /*0012*/ 	.short	0x0008
        /*0014*/ 	.byte	0x00, 0xf0, 0x21, 0x00


	//----- nvinfo : EIATTR_KPARAM_INFO
	.align		4
.L_9:
        /*0018*/ 	.byte	0x04, 0x17
        /*001a*/ 	.short	(.L_11 - .L_10)
.L_10:
        /*001c*/ 	.word	0x00000000
        /*0020*/ 	.short	0x0000
        /*0022*/ 	.short	0x0000
        /*0024*/ 	.byte	0x00, 0xf0, 0x21, 0x00


	//----- nvinfo : EIATTR_SPARSE_MMA_MASK
	.align		4
.L_11:
        /*0028*/ 	.byte	0x03, 0x50
        /*002a*/ 	.short	0x0000


	//----- nvinfo : EIATTR_MAXREG_COUNT
	.align		4
        /*002c*/ 	.byte	0x03, 0x1b
        /*002e*/ 	.short	0x00ff


	//----- nvinfo : EIATTR_MERCURY_ISA_VERSION
	.align		4
        /*0030*/ 	.byte	0x03, 0x5f
        /*0032*/ 	.short	0x0101


	//----- nvinfo : EIATTR_VRC_CTA_INIT_COUNT
	.align		4
        /*0034*/ 	.byte	0x02, 0x4a
	.zero		1
	.zero		1


	//----- nvinfo : EIATTR_EXIT_INSTR_OFFSETS
	.align		4
        /*0038*/ 	.byte	0x04, 0x1c
        /*003a*/ 	.short	(.L_13 - .L_12)


	//   ....[0]....
.L_12:
        /*003c*/ 	.word	0x000000f0


	//----- nvinfo : EIATTR_CBANK_PARAM_SIZE
	.align		4
.L_13:
        /*0040*/ 	.byte	0x03, 0x19
        /*0042*/ 	.short	0x0010


	//----- nvinfo : EIATTR_PARAM_CBANK
	.align		4
        /*0044*/ 	.byte	0x04, 0x0a
        /*0046*/ 	.short	(.L_15 - .L_14)
	.align		4
.L_14:
        /*0048*/ 	.word	index@(.nv.constant0.bfi)
        /*004c*/ 	.short	0x0380
        /*004e*/ 	.short	0x0010


	//----- nvinfo : EIATTR_SW_WAR
	.align		4
.L_15:
        /*0050*/ 	.byte	0x04, 0x36
        /*0052*/ 	.short	(.L_17 - .L_16)
.L_16:
        /*0054*/ 	.word	0x00000008
.L_17:


//--------------------- .nv.callgraph             --------------------------
	.section	.nv.callgraph,"",@"SHT_CUDA_CALLGRAPH"
	.align	4
	.sectionentsize	8
	.align		4
        /*0000*/ 	.word	0x00000000
	.align		4
        /*0004*/ 	.word	0xffffffff
	.align		4
        /*0008*/ 	.word	0x00000000
	.align		4
        /*000c*/ 	.word	0xfffffffe
	.align		4
        /*0010*/ 	.word	0x00000000
	.align		4
        /*0014*/ 	.word	0xfffffffd
	.align		4
        /*0018*/ 	.word	0x00000000
	.align		4
        /*001c*/ 	.word	0xfffffffc


//--------------------- .text.bfi                 --------------------------
	.section	.text.bfi,"ax",@progbits
	.align	128
        .global         bfi
        .type           bfi,@function
        .size           bfi,(.L_x_1 - bfi)
        .other          bfi,@"STO_CUDA_ENTRY STV_DEFAULT"
bfi:
.text.bfi:
[----:B------:R-:W-:Y:S08]  /*0000*/  LDC R1, c[0x0][0x37c] ;  /* 0x0000df00ff017b82 */ /* 0x000ff00000000800 */
[----:B------:R-:W0:Y:S01]  /*0010*/  LDC.64 R2, c[0x0][0x380] ;  /* 0x0000e000ff027b82 */ /* 0x000e220000000a00 */
[----:B------:R-:W0:Y:S02]  /*0020*/  LDCU.64 UR4, c[0x0][0x358] ;  /* 0x00006b00ff0477ac */ /* 0x000e240008000a00 */
[----:B0-----:R-:W2:Y:S04]  /*0030*/  LD.E R7, desc[UR4][R2.64+0x8] ;  /* 0x0000080402077980 */ /* 0x001ea8000c101900 */
[----:B------:R-:W2:Y:S04]  /*0040*/  LD.E R8, desc[UR4][R2.64+0xc] ;  /* 0x00000c0402087980 */ /* 0x000ea8000c101900 */
[----:B------:R-:W3:Y:S04]  /*0050*/  LD.E R0, desc[UR4][R2.64] ;  /* 0x0000000402007980 */ /* 0x000ee8000c101900 */
[----:B------:R-:W4:Y:S01]  /*0060*/  LD.E R6, desc[UR4][R2.64+0x4] ;  /* 0x0000040402067980 */ /* 0x000f22000c101900 */
[----:B------:R-:W0:Y:S01]  /*0070*/  LDC.64 R4, c[0x0][0x388] ;  /* 0x0000e200ff047b82 */ /* 0x000e220000000a00 */
[----:B--2---:R-:W-:-:S04]  /*0080*/  PRMT R7, R8, 0x7604, R7 ;  /* 0x0000760408077816 */ /* 0x004fc80000000007 */
[--C-:B------:R-:W-:Y:S02]  /*0090*/  PRMT R9, RZ, 0x4, R7.reuse ;  /* 0x00000004ff097816 */ /* 0x100fe40000000007 */
[----:B------:R-:W-:Y:S02]  /*00a0*/  PRMT R8, RZ, 0x5, R7 ;  /* 0x00000005ff087816 */ /* 0x000fe40000000007 */
[----:B---3--:R-:W-:Y:S02]  /*00b0*/  SHF.L.U32 R0, R0, R9, RZ ;  /* 0x0000000900007219 */ /* 0x008fe400000006ff */
[----:B------:R-:W-:-:S04]  /*00c0*/  BMSK R7, R9, R8 ;  /* 0x000000080907721b */ /* 0x000fc80000000000 */
[----:B----4-:R-:W-:-:S05]  /*00d0*/  LOP3.LUT R7, R0, R7, R6, 0xe2, !PT ;  /* 0x0000000700077212 */ /* 0x010fca00078ee206 */
[----:B0-----:R-:W-:Y:S01]  /*00e0*/  ST.E desc[UR4][R4.64], R7 ;  /* 0x0000000704007985 */ /* 0x001fe2000c101904 */
[----:B------:R-:W-:Y:S05]  /*00f0*/  EXIT ;  /* 0x000000000000794d */ /* 0x000fea0003800000 */
.L_x_0:
[----:B------:R-:W-:-:S00]  /*0100*/  BRA `(.L_x_0) ;  /* 0xfffffffc00fc7947 */ /* 0x000fc0000383ffff */
[----:B------:R-:W-:-:S00]  /*0110*/  NOP ;  /* 0x0000000000007918 */ /* 0x000fc00000000000 */
        /* <DEDUP_REMOVED lines=14> */
.L_x_1:


//--------------------- .nv.shared.reserved.0     --------------------------
	.section	.nv.shared.reserved.0,"aw",@nobits
	.weak		__nv_reservedSMEM_offset_0_alias
	.size		__nv_reservedSMEM_offset_0_alias, 0, 64
	.other		__nv_reservedSMEM_offset_0_alias,@"STO_CUDA_RESERVED_SHARED STV_DEFAULT"
__nv_reservedSMEM_offset_0_alias:
	.zero		0
	.zero		64


//--------------------- .nv.constant0.bfi         --------------------------
	.section	.nv.constant0.bfi,"a",@progbits
	.sectionflags	@""
	.align	4
.nv.constant0.bfi:
	.zero		912


//--------------------- SYMBOLS --------------------------

	.type		.nv.reservedSmem.offset0,@object
	.size		.nv.reservedSmem.offset0,0x4
